//
// Generated by NVIDIA NVVM Compiler
//
// Compiler Build ID: CL-36424714
// Cuda compilation tools, release 13.0, V13.0.88
// Based on NVVM 20.0.0
//

.version 9.0
.target sm_100
.address_size 64

	// .globl	_Z14test_kernel_3d14cudaPitchedPtr

.visible .entry _Z14test_kernel_3d14cudaPitchedPtr(
	.param .align 8 .b8 _Z14test_kernel_3d14cudaPitchedPtr_param_0[32]
)
{
	.reg .b32 	%r<9>;
	.reg .b64 	%rd<13>;
	.reg .b64 	%fd<9>;

	ld.param.u64 	%rd1, [_Z14test_kernel_3d14cudaPitchedPtr_param_0+8];
	ld.param.u64 	%rd2, [_Z14test_kernel_3d14cudaPitchedPtr_param_0];
	cvta.to.global.u64 	%rd3, %rd2;
	mov.u32 	%r1, %ctaid.x;
	mov.u32 	%r2, %ntid.x;
	mov.u32 	%r3, %tid.x;
	mad.lo.s32 	%r4, %r1, %r2, %r3;
	mov.u32 	%r5, %ctaid.y;
	mov.u32 	%r6, %ntid.y;
	mov.u32 	%r7, %tid.y;
	mad.lo.s32 	%r8, %r5, %r6, %r7;
	mul.wide.s32 	%rd4, %r4, 8;
	add.s64 	%rd5, %rd3, %rd4;
	cvt.u64.u32 	%rd6, %r8;
	mad.lo.s64 	%rd7, %rd1, %rd6, %rd5;
	ld.global.f64 	%fd1, [%rd7];
	mul.f64 	%fd2, %fd1, %fd1;
	st.global.f64 	[%rd7], %fd2;
	shl.b64 	%rd8, %rd1, 5;
	add.s64 	%rd9, %rd7, %rd8;
	ld.global.f64 	%fd3, [%rd9];
	mul.f64 	%fd4, %fd3, %fd3;
	st.global.f64 	[%rd9], %fd4;
	shl.b64 	%rd10, %rd1, 6;
	add.s64 	%rd11, %rd7, %rd10;
	ld.global.f64 	%fd5, [%rd11];
	mul.f64 	%fd6, %fd5, %fd5;
	st.global.f64 	[%rd11], %fd6;
	add.s64 	%rd12, %rd11, %rd8;
	ld.global.f64 	%fd7, [%rd12];
	mul.f64 	%fd8, %fd7, %fd7;
	st.global.f64 	[%rd12], %fd8;
	ret;

}


// ===== COMPILED SASS (sm_100) =====

	.target	sm_100

	.elftype	@"ET_EXEC"


//--------------------- .note.nv.tkinfo           --------------------------
	.section	.note.nv.tkinfo,"",@"SHT_NOTE"
	.sectionflags	@"SHF_NOTE_NV_TKINFO"
	.tkinfo
        /*0018*/ 	.word	0x00000002
        /*0030*/ 	.string	""
        /*0030*/ 	.string	"ptxas"
        /*0030*/ 	.string	"Cuda compilation tools, release 13.0, V13.0.88"
        /*0030*/ 	.string	"Build cuda_13.0.r13.0/compiler.36424714_0"
        /*0030*/ 	.string	"-arch sm_100 -m 64 "



//--------------------- .note.nv.cuinfo           --------------------------
	.section	.note.nv.cuinfo,"",@"SHT_NOTE"
	.sectionflags	@"SHF_NOTE_NV_CUINFO"
        /*0018*/ 	.short	0x0002
        /*001a*/ 	.short	0x0064
        /*001c*/ 	.short	0x0082
	.zero		2


//--------------------- .nv.info                  --------------------------
	.section	.nv.info,"",@"SHT_CUDA_INFO"
	.align	4


	//----- nvinfo : EIATTR_REGCOUNT
	.align		4
        /*0000*/ 	.byte	0x04, 0x2f
        /*0002*/ 	.short	(.L_1 - .L_0)
	.align		4
.L_0:
        /*0004*/ 	.word	index@(_Z14test_kernel_3d14cudaPitchedPtr)
        /*0008*/ 	.word	0x00000014


	//----- nvinfo : EIATTR_FRAME_SIZE
	.align		4
.L_1:
        /*000c*/ 	.byte	0x04, 0x11
        /*000e*/ 	.short	(.L_3 - .L_2)
	.align		4
.L_2:
        /*0010*/ 	.word	index@(_Z14test_kernel_3d14cudaPitchedPtr)
        /*0014*/ 	.word	0x00000000


	//----- nvinfo : EIATTR_MIN_STACK_SIZE
	.align		4
.L_3:
        /*0018*/ 	.byte	0x04, 0x12
        /*001a*/ 	.short	(.L_5 - .L_4)
	.align		4
.L_4:
        /*001c*/ 	.word	index@(_Z14test_kernel_3d14cudaPitchedPtr)
        /*0020*/ 	.word	0x00000000
.L_5:


//--------------------- .nv.compat                --------------------------
	.section	.nv.compat,"",@"SHT_CUDA_COMPAT_INFO"
	.align	4
        /*0000*/ 	.byte	0x02, 0x09, 0x00, 0x00, 0x02, 0x02, 0x01, 0x00, 0x02, 0x05, 0x05, 0x00, 0x03, 0x07, 0x01, 0x01
        /*0010*/ 	.byte	0x02, 0x03, 0x00, 0x00, 0x02, 0x06, 0x01, 0x00, 0x04, 0x0b, 0x08, 0x00, 0x01, 0x00, 0x00, 0x00
        /*0020*/ 	.byte	0x00, 0x00, 0x00, 0x00


//--------------------- .nv.info._Z14test_kernel_3d14cudaPitchedPtr --------------------------
	.section	.nv.info._Z14test_kernel_3d14cudaPitchedPtr,"",@"SHT_CUDA_INFO"
	.sectionflags	@""
	.align	4


	//----- nvinfo : EIATTR_CUDA_API_VERSION
	.align		4
        /*0000*/ 	.byte	0x04, 0x37
        /*0002*/ 	.short	(.L_7 - .L_6)
.L_6:
        /*0004*/ 	.word	0x00000082


	//----- nvinfo : EIATTR_KPARAM_INFO
	.align		4
.L_7:
        /*0008*/ 	.byte	0x04, 0x17
        /*000a*/ 	.short	(.L_9 - .L_8)
.L_8:
        /*000c*/ 	.word	0x00000000
        /*0010*/ 	.short	0x0000
        /*0012*/ 	.short	0x0000
        /*0014*/ 	.byte	0x00, 0xf0, 0x81, 0x00


	//----- nvinfo : EIATTR_SPARSE_MMA_MASK
	.align		4
.L_9:
        /*0018*/ 	.byte	0x03, 0x50
        /*001a*/ 	.short	0x0000


	//----- nvinfo : EIATTR_MAXREG_COUNT
	.align		4
        /*001c*/ 	.byte	0x03, 0x1b
        /*001e*/ 	.short	0x00ff


	//----- nvinfo : EIATTR_MERCURY_ISA_VERSION
	.align		4
        /*0020*/ 	.byte	0x03, 0x5f
        /*0022*/ 	.short	0x0101


	//----- nvinfo : EIATTR_VRC_CTA_INIT_COUNT
	.align		4
        /*0024*/ 	.byte	0x02, 0x4a
	.zero		1
	.zero		1


	//----- nvinfo : EIATTR_EXIT_INSTR_OFFSETS
	.align		4
        /*0028*/ 	.byte	0x04, 0x1c
        /*002a*/ 	.short	(.L_11 - .L_10)


	//   ....[0]....
.L_10:
        /*002c*/ 	.word	0x00000240


	//----- nvinfo : EIATTR_CBANK_PARAM_SIZE
	.align		4
.L_11:
        /*0030*/ 	.byte	0x03, 0x19
        /*0032*/ 	.short	0x0020


	//----- nvinfo : EIATTR_PARAM_CBANK
	.align		4
        /*0034*/ 	.byte	0x04, 0x0a
        /*0036*/ 	.short	(.L_13 - .L_12)
	.align		4
.L_12:
        /*0038*/ 	.word	index@(.nv.constant0._Z14test_kernel_3d14cudaPitchedPtr)
        /*003c*/ 	.short	0x0380
        /*003e*/ 	.short	0x0020


	//----- nvinfo : EIATTR_SW_WAR
	.align		4
.L_13:
        /*0040*/ 	.byte	0x04, 0x36
        /*0042*/ 	.short	(.L_15 - .L_14)
.L_14:
        /*0044*/ 	.word	0x00000008
.L_15:


//--------------------- .nv.callgraph             --------------------------
	.section	.nv.callgraph,"",@"SHT_CUDA_CALLGRAPH"
	.align	4
	.sectionentsize	8
	.align		4
        /*0000*/ 	.word	0x00000000
	.align		4
        /*0004*/ 	.word	0xffffffff
	.align		4
        /*0008*/ 	.word	0x00000000
	.align		4
        /*000c*/ 	.word	0xfffffffe
	.align		4
        /*0010*/ 	.word	0x00000000
	.align		4
        /*0014*/ 	.word	0xfffffffd
	.align		4
        /*0018*/ 	.word	0x00000000
	.align		4
        /*001c*/ 	.word	0xfffffffc


//--------------------- .text._Z14test_kernel_3d14cudaPitchedPtr --------------------------
	.section	.text._Z14test_kernel_3d14cudaPitchedPtr,"ax",@progbits
	.align	128
        .global         _Z14test_kernel_3d14cudaPitchedPtr
        .type           _Z14test_kernel_3d14cudaPitchedPtr,@function
        .size           _Z14test_kernel_3d14cudaPitchedPtr,(.L_x_1 - _Z14test_kernel_3d14cudaPitchedPtr)
        .other          _Z14test_kernel_3d14cudaPitchedPtr,@"STO_CUDA_ENTRY STV_DEFAULT"
_Z14test_kernel_3d14cudaPitchedPtr:
.text._Z14test_kernel_3d14cudaPitchedPtr:
[----:B------:R-:W-:Y:S01]  /*0000*/  LDC R1, c[0x0][0x37c] ;  /* 0x0000df00ff017b82 */ /* 0x000fe20000000800 */
[----:B------:R-:W0:Y:S07]  /*0010*/  S2R R0, SR_TID.X ;  /* 0x0000000000007919 */ /* 0x000e2e0000002100 */
[----:B------:R-:W0:Y:S01]  /*0020*/  S2UR UR4, SR_CTAID.X ;  /* 0x00000000000479c3 */ /* 0x000e220000002500 */
[----:B------:R-:W1:Y:S07]  /*0030*/  S2R R6, SR_TID.Y ;  /* 0x0000000000067919 */ /* 0x000e6e0000002200 */
[----:B------:R-:W0:Y:S08]  /*0040*/  LDC R7, c[0x0][0x360] ;  /* 0x0000d800ff077b82 */ /* 0x000e300000000800 */
[----:B------:R-:W2:Y:S08]  /*0050*/  LDC.64 R4, c[0x0][0x380] ;  /* 0x0000e000ff047b82 */ /* 0x000eb00000000a00 */
[----:B------:R-:W1:Y:S08]  /*0060*/  S2UR UR6, SR_CTAID.Y ;  /* 0x00000000000679c3 */ /* 0x000e700000002600 */
[----:B------:R-:W1:Y:S01]  /*0070*/  LDC R13, c[0x0][0x364] ;  /* 0x0000d900ff0d7b82 */ /* 0x000e620000000800 */
[----:B0-----:R-:W-:Y:S01]  /*0080*/  IMAD R7, R7, UR4, R0 ;  /* 0x0000000407077c24 */ /* 0x001fe2000f8e0200 */
[----:B------:R-:W0:Y:S06]  /*0090*/  LDCU.64 UR4, c[0x0][0x358] ;  /* 0x00006b00ff0477ac */ /* 0x000e2c0008000a00 */
[----:B------:R-:W3:Y:S01]  /*00a0*/  LDC.64 R2, c[0x0][0x388] ;  /* 0x0000e200ff027b82 */ /* 0x000ee20000000a00 */
[----:B--2---:R-:W-:-:S04]  /*00b0*/  IMAD.WIDE R4, R7, 0x8, R4 ;  /* 0x0000000807047825 */ /* 0x004fc800078e0204 */
[----:B-1----:R-:W-:-:S04]  /*00c0*/  IMAD R13, R13, UR6, R6 ;  /* 0x000000060d0d7c24 */ /* 0x002fc8000f8e0206 */
[----:B---3--:R-:W-:-:S04]  /*00d0*/  IMAD.WIDE.U32 R10, R13, R2, R4 ;  /* 0x000000020d0a7225 */ /* 0x008fc800078e0004 */
[----:B------:R-:W-:Y:S02]  /*00e0*/  IMAD R13, R13, R3, R11 ;  /* 0x000000030d0d7224 */ /* 0x000fe400078e020b */
[----:B------:R-:W-:-:S05]  /*00f0*/  IMAD.MOV.U32 R12, RZ, RZ, R10 ;  /* 0x000000ffff0c7224 */ /* 0x000fca00078e000a */
[----:B0-----:R-:W2:Y:S01]  /*0100*/  LDG.E.64 R4, desc[UR4][R12.64] ;  /* 0x000000040c047981 */ /* 0x001ea2000c1e1b00 */
[C---:B------:R-:W-:Y:S01]  /*0110*/  IMAD.SHL.U32 R11, R2.reuse, 0x20, RZ ;  /* 0x00000020020b7824 */ /* 0x040fe200078e00ff */
[----:B------:R-:W-:-:S04]  /*0120*/  SHF.L.U64.HI R17, R2, 0x5, R3 ;  /* 0x0000000502117819 */ /* 0x000fc80000010203 */
[----:B------:R-:W-:-:S04]  /*0130*/  IADD3 R6, P0, PT, R11, R10, RZ ;  /* 0x0000000a0b067210 */ /* 0x000fc80007f1e0ff */
[----:B------:R-:W-:Y:S01]  /*0140*/  IADD3.X R7, PT, PT, R17, R13, RZ, P0, !PT ;  /* 0x0000000d11077210 */ /* 0x000fe200007fe4ff */
[----:B--2---:R-:W-:-:S07]  /*0150*/  DMUL R4, R4, R4 ;  /* 0x0000000404047228 */ /* 0x004fce0000000000 */
[----:B------:R0:W-:Y:S04]  /*0160*/  STG.E.64 desc[UR4][R12.64], R4 ;  /* 0x000000040c007986 */ /* 0x0001e8000c101b04 */
[----:B------:R-:W2:Y:S01]  /*0170*/  LDG.E.64 R8, desc[UR4][R6.64] ;  /* 0x0000000406087981 */ /* 0x000ea2000c1e1b00 */
[----:B------:R-:W-:-:S04]  /*0180*/  LEA R14, P0, R2, R10, 0x6 ;  /* 0x0000000a020e7211 */ /* 0x000fc800078030ff */
[----:B------:R-:W-:Y:S01]  /*0190*/  LEA.HI.X R15, R2, R13, R3, 0x6, P0 ;  /* 0x0000000d020f7211 */ /* 0x000fe200000f3403 */
[----:B--2---:R-:W-:-:S07]  /*01a0*/  DMUL R8, R8, R8 ;  /* 0x0000000808087228 */ /* 0x004fce0000000000 */
[----:B------:R-:W-:Y:S04]  /*01b0*/  STG.E.64 desc[UR4][R6.64], R8 ;  /* 0x0000000806007986 */ /* 0x000fe8000c101b04 */
[----:B------:R-:W2:Y:S01]  /*01c0*/  LDG.E.64 R2, desc[UR4][R14.64] ;  /* 0x000000040e027981 */ /* 0x000ea2000c1e1b00 */
[----:B------:R-:W-:-:S04]  /*01d0*/  IADD3 R10, P0, PT, R14, R11, RZ ;  /* 0x0000000b0e0a7210 */ /* 0x000fc80007f1e0ff */
[----:B------:R-:W-:Y:S01]  /*01e0*/  IADD3.X R11, PT, PT, R15, R17, RZ, P0, !PT ;  /* 0x000000110f0b7210 */ /* 0x000fe200007fe4ff */
[----:B--2---:R-:W-:-:S07]  /*01f0*/  DMUL R2, R2, R2 ;  /* 0x0000000202027228 */ /* 0x004fce0000000000 */
[----:B------:R-:W-:Y:S04]  /*0200*/  STG.E.64 desc[UR4][R14.64], R2 ;  /* 0x000000020e007986 */ /* 0x000fe8000c101b04 */
[----:B0-----:R-:W2:Y:S02]  /*0210*/  LDG.E.64 R4, desc[UR4][R10.64] ;  /* 0x000000040a047981 */ /* 0x001ea4000c1e1b00 */
[----:B--2---:R-:W-:-:S07]  /*0220*/  DMUL R4, R4, R4 ;  /* 0x0000000404047228 */ /* 0x004fce0000000000 */
[----:B------:R-:W-:Y:S01]  /*0230*/  STG.E.64 desc[UR4][R10.64], R4 ;  /* 0x000000040a007986 */ /* 0x000fe2000c101b04 */
[----:B------:R-:W-:Y:S05]  /*0240*/  EXIT ;  /* 0x000000000000794d */ /* 0x000fea0003800000 */
.L_x_0:
[----:B------:R-:W-:-:S00]  /*0250*/  BRA `(.L_x_0) ;  /* 0xfffffffc00fc7947 */ /* 0x000fc0000383ffff */
[----:B------:R-:W-:-:S00]  /*0260*/  NOP ;  /* 0x0000000000007918 */ /* 0x000fc00000000000 */
        /* <DEDUP_REMOVED lines=9> */
.L_x_1:


//--------------------- .nv.shared.reserved.0     --------------------------
	.section	.nv.shared.reserved.0,"aw",@nobits
	.weak		__nv_reservedSMEM_offset_0_alias
	.size		__nv_reservedSMEM_offset_0_alias, 0, 64
	.other		__nv_reservedSMEM_offset_0_alias,@"STO_CUDA_RESERVED_SHARED STV_DEFAULT"
__nv_reservedSMEM_offset_0_alias:
	.zero		0
	.zero		64


//--------------------- .nv.constant0._Z14test_kernel_3d14cudaPitchedPtr --------------------------
	.section	.nv.constant0._Z14test_kernel_3d14cudaPitchedPtr,"a",@progbits
	.sectionflags	@""
	.align	4
.nv.constant0._Z14test_kernel_3d14cudaPitchedPtr:
	.zero		928


//--------------------- SYMBOLS --------------------------

	.type		.nv.reservedSmem.offset0,@object
	.size		.nv.reservedSmem.offset0,0x4
